	.headerflags	@"EF_CUDA_TEXMODE_UNIFIED EF_CUDA_64BIT_ADDRESS EF_CUDA_ACCELERATORS EF_CUDA_SM90 EF_CUDA_VIRTUAL_SM(EF_CUDA_SM90)"
	.elftype	@"ET_EXEC"


//--------------------- .nv.info                  --------------------------
	.section	.nv.info,"",@"SHT_CUDA_INFO"
	.align	4


	//----- nvinfo : EIATTR_REGCOUNT
	.align		4
        /*0000*/ 	.byte	0x04, 0x2f
        /*0002*/ 	.short	(.L_1 - .L_0)
	.align		4
.L_0:
        /*0004*/ 	.word	index@(triton_poi_fused_convolution_leaky_relu_39)
        /*0008*/ 	.word	0x0000000e


	//----- nvinfo : EIATTR_MIN_STACK_SIZE
	.align		4
.L_1:
        /*000c*/ 	.byte	0x04, 0x12
        /*000e*/ 	.short	(.L_3 - .L_2)
	.align		4
.L_2:
        /*0010*/ 	.word	index@(triton_poi_fused_convolution_leaky_relu_39)
        /*0014*/ 	.word	0x00000000


	//----- nvinfo : EIATTR_FRAME_SIZE
	.align		4
.L_3:
        /*0018*/ 	.byte	0x04, 0x11
        /*001a*/ 	.short	(.L_5 - .L_4)
	.align		4
.L_4:
        /*001c*/ 	.word	index@(triton_poi_fused_convolution_leaky_relu_39)
        /*0020*/ 	.word	0x00000000


	//----- nvinfo : EIATTR_MIN_STACK_SIZE
	.align		4
.L_5:
        /*0024*/ 	.byte	0x04, 0x12
        /*0026*/ 	.short	(.L_7 - .L_6)
	.align		4
.L_6:
        /*0028*/ 	.word	index@(triton_poi_fused_convolution_leaky_relu_39)
        /*002c*/ 	.word	0x00000000
.L_7:


//--------------------- .nv.info.triton_poi_fused_convolution_leaky_relu_39 --------------------------
	.section	.nv.info.triton_poi_fused_convolution_leaky_relu_39,"",@"SHT_CUDA_INFO"
	.sectionflags	@""
	.align	4


	//----- nvinfo : EIATTR_CUDA_API_VERSION
	.align		4
        /*0000*/ 	.byte	0x04, 0x37
        /*0002*/ 	.short	(.L_9 - .L_8)
.L_8:
        /*0004*/ 	.word	0x0000007c


	//----- nvinfo : EIATTR_KPARAM_INFO
	.align		4
.L_9:
        /*0008*/ 	.byte	0x04, 0x17
        /*000a*/ 	.short	(.L_11 - .L_10)
.L_10:
        /*000c*/ 	.word	0x00000000
        /*0010*/ 	.short	0x0003
        /*0012*/ 	.short	0x0018
        /*0014*/ 	.byte	0x00, 0xf0, 0x11, 0x00


	//----- nvinfo : EIATTR_KPARAM_INFO
	.align		4
.L_11:
        /*0018*/ 	.byte	0x04, 0x17
        /*001a*/ 	.short	(.L_13 - .L_12)
.L_12:
        /*001c*/ 	.word	0x00000000
        /*0020*/ 	.short	0x0002
        /*0022*/ 	.short	0x0010
        /*0024*/ 	.byte	0x00, 0xf4, 0x21, 0x00


	//----- nvinfo : EIATTR_KPARAM_INFO
	.align		4
.L_13:
        /*0028*/ 	.byte	0x04, 0x17
        /*002a*/ 	.short	(.L_15 - .L_14)
.L_14:
        /*002c*/ 	.word	0x00000000
        /*0030*/ 	.short	0x0001
        /*0032*/ 	.short	0x0008
        /*0034*/ 	.byte	0x00, 0xf4, 0x21, 0x00


	//----- nvinfo : EIATTR_KPARAM_INFO
	.align		4
.L_15:
        /*0038*/ 	.byte	0x04, 0x17
        /*003a*/ 	.short	(.L_17 - .L_16)
.L_16:
        /*003c*/ 	.word	0x00000000
        /*0040*/ 	.short	0x0000
        /*0042*/ 	.short	0x0000
        /*0044*/ 	.byte	0x00, 0xf4, 0x21, 0x00


	//----- nvinfo : EIATTR_SPARSE_MMA_MASK
	.align		4
.L_17:
        /*0048*/ 	.byte	0x03, 0x50
        /*004a*/ 	.short	0x0000


	//----- nvinfo : EIATTR_MAXREG_COUNT
	.align		4
        /*004c*/ 	.byte	0x03, 0x1b
        /*004e*/ 	.short	0x00ff


	//----- nvinfo : EIATTR_EXIT_INSTR_OFFSETS
	.align		4
        /*0050*/ 	.byte	0x04, 0x1c
        /*0052*/ 	.short	(.L_19 - .L_18)


	//   ....[0]....
.L_18:
        /*0054*/ 	.word	0x00000210


	//   ....[1]....
        /*0058*/ 	.word	0x00000230


	//----- nvinfo : EIATTR_REQNTID
	.align		4
.L_19:
        /*005c*/ 	.byte	0x04, 0x10
        /*005e*/ 	.short	(.L_21 - .L_20)
.L_20:
        /*0060*/ 	.word	0x00000080
        /*0064*/ 	.word	0x00000001
        /*0068*/ 	.word	0x00000001


	//----- nvinfo : EIATTR_CBANK_PARAM_SIZE
	.align		4
.L_21:
        /*006c*/ 	.byte	0x03, 0x19
        /*006e*/ 	.short	0x001c


	//----- nvinfo : EIATTR_PARAM_CBANK
	.align		4
        /*0070*/ 	.byte	0x04, 0x0a
        /*0072*/ 	.short	(.L_23 - .L_22)
	.align		4
.L_22:
        /*0074*/ 	.word	index@(.nv.constant0.triton_poi_fused_convolution_leaky_relu_39)
        /*0078*/ 	.short	0x0210
        /*007a*/ 	.short	0x001c


	//----- nvinfo : EIATTR_SW_WAR
	.align		4
.L_23:
        /*007c*/ 	.byte	0x04, 0x36
        /*007e*/ 	.short	(.L_25 - .L_24)
.L_24:
        /*0080*/ 	.word	0x00000008
.L_25:


//--------------------- .nv.callgraph             --------------------------
	.section	.nv.callgraph,"",@"SHT_CUDA_CALLGRAPH"
	.align	4
	.sectionentsize	8
	.align		4
        /*0000*/ 	.word	0x00000000
	.align		4
        /*0004*/ 	.word	0xffffffff
	.align		4
        /*0008*/ 	.word	0x00000000
	.align		4
        /*000c*/ 	.word	0xfffffffe
	.align		4
        /*0010*/ 	.word	0x00000000
	.align		4
        /*0014*/ 	.word	0xfffffffd
	.align		4
        /*0018*/ 	.word	0x00000000
	.align		4
        /*001c*/ 	.word	0xfffffffc


//--------------------- .text.triton_poi_fused_convolution_leaky_relu_39 --------------------------
	.section	.text.triton_poi_fused_convolution_leaky_relu_39,"ax",@progbits
	.align	128
        .global         triton_poi_fused_convolution_leaky_relu_39
        .type           triton_poi_fused_convolution_leaky_relu_39,@function
        .size           triton_poi_fused_convolution_leaky_relu_39,(.L_x_1 - triton_poi_fused_convolution_leaky_relu_39)
        .other          triton_poi_fused_convolution_leaky_relu_39,@"STO_CUDA_ENTRY STV_DEFAULT"
triton_poi_fused_convolution_leaky_relu_39:
.text.triton_poi_fused_convolution_leaky_relu_39:
[----:B------:R-:W0:Y:S02]  /*0000*/  LDC R1, c[0x0][0x28] ;  /* 0x00000a00ff017b82 */ /* 0x000e240000000800 */
[----:B------:R-:W1:Y:S01]  /*0010*/  S2R R0, SR_TID.X ;  /* 0x0000000000007919 */ /* 0x000e620000002100 */
[----:B------:R-:W2:Y:S01]  /*0020*/  LDC.64 R4, c[0x0][0x220] ;  /* 0x00008800ff047b82 */ /* 0x000ea20000000a00 */
[----:B------:R-:W-:Y:S01]  /*0030*/  ULDC.64 UR4, c[0x0][0x208] ;  /* 0x0000820000047ab9 */ /* 0x000fe20000000a00 */
[----:B------:R-:W3:Y:S06]  /*0040*/  S2R R9, SR_CTAID.X ;  /* 0x0000000000097919 */ /* 0x000eec0000002500 */
[----:B------:R-:W4:Y:S01]  /*0050*/  LDC.64 R6, c[0x0][0x218] ;  /* 0x00008600ff067b82 */ /* 0x000f220000000a00 */
[----:B-1----:R-:W-:-:S05]  /*0060*/  LOP3.LUT R0, R0, 0x7f, RZ, 0xc0, !PT ;  /* 0x0000007f00007812 */ /* 0x002fca00078ec0ff */
[----:B---3--:R-:W-:-:S04]  /*0070*/  IMAD R9, R9, 0x80, R0 ;  /* 0x0000008009097824 */ /* 0x008fc800078e0200 */
[C---:B------:R-:W-:Y:S01]  /*0080*/  IMAD.HI R0, R9.reuse, 0x2e8ba2e9, RZ ;  /* 0x2e8ba2e909007827 */ /* 0x040fe200078e02ff */
[----:B------:R-:W-:-:S04]  /*0090*/  ISETP.GE.AND P2, PT, R9, 0x1600, PT ;  /* 0x000016000900780c */ /* 0x000fc80003f46270 */
[----:B------:R-:W-:-:S04]  /*00a0*/  SHF.R.S32.HI R3, RZ, 0x1, R0 ;  /* 0x00000001ff037819 */ /* 0x000fc80000011400 */
[----:B------:R-:W-:Y:S02]  /*00b0*/  LEA.HI R0, R0, R3, RZ, 0x1 ;  /* 0x0000000300007211 */ /* 0x000fe400078f08ff */
[----:B------:R-:W1:Y:S02]  /*00c0*/  LDC.64 R2, c[0x0][0x210] ;  /* 0x00008400ff027b82 */ /* 0x000e640000000a00 */
[----:B------:R-:W-:-:S04]  /*00d0*/  SHF.R.S32.HI R11, RZ, 0x1f, R0 ;  /* 0x0000001fff0b7819 */ /* 0x000fc80000011400 */
[----:B------:R-:W-:-:S04]  /*00e0*/  LEA.HI R11, R11, R0, RZ, 0x7 ;  /* 0x000000000b0b7211 */ /* 0x000fc800078f38ff */
[----:B------:R-:W-:-:S04]  /*00f0*/  LOP3.LUT R11, R11, 0xffffff80, RZ, 0xc0, !PT ;  /* 0xffffff800b0b7812 */ /* 0x000fc800078ec0ff */
[----:B------:R-:W-:Y:S01]  /*0100*/  IADD3 R11, R0, -R11, RZ ;  /* 0x8000000b000b7210 */ /* 0x000fe20007ffe0ff */
[----:B------:R-:W-:-:S04]  /*0110*/  HFMA2.MMA R0, -RZ, RZ, 0, 0 ;  /* 0x00000000ff007435 */ /* 0x000fc800000001ff */
[----:B--2---:R-:W-:-:S04]  /*0120*/  IMAD.WIDE R4, R11, 0x4, R4 ;  /* 0x000000040b047825 */ /* 0x004fc800078e0204 */
[----:B------:R-:W-:Y:S02]  /*0130*/  IMAD.MOV.U32 R11, RZ, RZ, RZ ;  /* 0x000000ffff0b7224 */ /* 0x000fe400078e00ff */
[----:B-1----:R-:W-:-:S04]  /*0140*/  IMAD.WIDE R2, R9, 0x4, R2 ;  /* 0x0000000409027825 */ /* 0x002fc800078e0202 */
[----:B------:R-:W2:Y:S01]  /*0150*/  @!P2 LDG.E.EL R11, desc[UR4][R4.64] ;  /* 0x00000004040ba981 */ /* 0x000ea2000c2e1900 */
[----:B------:R-:W-:Y:S02]  /*0160*/  IMAD.MOV.U32 R8, RZ, RZ, RZ ;  /* 0x000000ffff087224 */ /* 0x000fe400078e00ff */
[----:B----4-:R-:W-:Y:S01]  /*0170*/  IMAD.WIDE R6, R9, 0x4, R6 ;  /* 0x0000000409067825 */ /* 0x010fe200078e0206 */
[----:B------:R-:W2:Y:S04]  /*0180*/  @!P2 LDG.E R0, desc[UR4][R2.64] ;  /* 0x000000040200a981 */ /* 0x000ea8000c1e1900 */
[----:B------:R-:W3:Y:S01]  /*0190*/  @!P2 LDG.E R8, desc[UR4][R6.64] ;  /* 0x000000040608a981 */ /* 0x000ee2000c1e1900 */
[----:B--2---:R-:W-:Y:S01]  /*01a0*/  FSETP.GT.AND P0, PT, R0, -R11, PT ;  /* 0x8000000b0000720b */ /* 0x004fe20003f04000 */
[C---:B------:R-:W-:Y:S01]  /*01b0*/  FADD R9, R11.reuse, R0 ;  /* 0x000000000b097221 */ /* 0x040fe20000000000 */
[----:B---3--:R-:W-:Y:S01]  /*01c0*/  FSETP.GT.AND P1, PT, R11, -R8, PT ;  /* 0x800000080b00720b */ /* 0x008fe20003f24000 */
[----:B------:R-:W-:-:S10]  /*01d0*/  FADD R11, R8, R11 ;  /* 0x0000000b080b7221 */ /* 0x000fd40000000000 */
[----:B------:R-:W-:Y:S02]  /*01e0*/  @!P0 FMUL R9, R9, 0.10000000149011611938 ;  /* 0x3dcccccd09098820 */ /* 0x000fe40000400000 */
[----:B------:R-:W-:-:S03]  /*01f0*/  @!P1 FMUL R11, R11, 0.10000000149011611938 ;  /* 0x3dcccccd0b0b9820 */ /* 0x000fc60000400000 */
[----:B------:R1:W-:Y:S01]  /*0200*/  @!P2 STG.E desc[UR4][R2.64], R9 ;  /* 0x000000090200a986 */ /* 0x0003e2000c101904 */
[----:B------:R-:W-:Y:S05]  /*0210*/  @P2 EXIT ;  /* 0x000000000000294d */ /* 0x000fea0003800000 */
[----:B------:R-:W-:Y:S01]  /*0220*/  STG.E desc[UR4][R6.64], R11 ;  /* 0x0000000b06007986 */ /* 0x000fe2000c101904 */
[----:B------:R-:W-:Y:S05]  /*0230*/  EXIT ;  /* 0x000000000000794d */ /* 0x000fea0003800000 */
.L_x_0:
[----:B------:R-:W-:-:S00]  /*0240*/  BRA `(.L_x_0) ;  /* 0xfffffffc00fc7947 */ /* 0x000fc0000383ffff */
[----:B------:R-:W-:-:S00]  /*0250*/  NOP ;  /* 0x0000000000007918 */ /* 0x000fc00000000000 */
        /* <DEDUP_REMOVED lines=10> */
.L_x_1:


//--------------------- .nv.constant0.triton_poi_fused_convolution_leaky_relu_39 --------------------------
	.section	.nv.constant0.triton_poi_fused_convolution_leaky_relu_39,"a",@progbits
	.sectionflags	@""
	.align	4
.nv.constant0.triton_poi_fused_convolution_leaky_relu_39:
	.zero		556
